	.headerflags	@"EF_CUDA_TEXMODE_UNIFIED EF_CUDA_64BIT_ADDRESS EF_CUDA_ACCELERATORS EF_CUDA_SM90 EF_CUDA_VIRTUAL_SM(EF_CUDA_SM90)"
	.elftype	@"ET_EXEC"


//--------------------- .nv.info                  --------------------------
	.section	.nv.info,"",@"SHT_CUDA_INFO"
	.align	4


	//----- nvinfo : EIATTR_REGCOUNT
	.align		4
        /*0000*/ 	.byte	0x04, 0x2f
        /*0002*/ 	.short	(.L_1 - .L_0)
	.align		4
.L_0:
        /*0004*/ 	.word	index@(triton_per_fused_mean_pow_sub_8)
        /*0008*/ 	.word	0x0000000e


	//----- nvinfo : EIATTR_MIN_STACK_SIZE
	.align		4
.L_1:
        /*000c*/ 	.byte	0x04, 0x12
        /*000e*/ 	.short	(.L_3 - .L_2)
	.align		4
.L_2:
        /*0010*/ 	.word	index@(triton_per_fused_mean_pow_sub_8)
        /*0014*/ 	.word	0x00000000


	//----- nvinfo : EIATTR_FRAME_SIZE
	.align		4
.L_3:
        /*0018*/ 	.byte	0x04, 0x11
        /*001a*/ 	.short	(.L_5 - .L_4)
	.align		4
.L_4:
        /*001c*/ 	.word	index@(triton_per_fused_mean_pow_sub_8)
        /*0020*/ 	.word	0x00000000


	//----- nvinfo : EIATTR_MIN_STACK_SIZE
	.align		4
.L_5:
        /*0024*/ 	.byte	0x04, 0x12
        /*0026*/ 	.short	(.L_7 - .L_6)
	.align		4
.L_6:
        /*0028*/ 	.word	index@(triton_per_fused_mean_pow_sub_8)
        /*002c*/ 	.word	0x00000000
.L_7:


//--------------------- .nv.info.triton_per_fused_mean_pow_sub_8 --------------------------
	.section	.nv.info.triton_per_fused_mean_pow_sub_8,"",@"SHT_CUDA_INFO"
	.sectionflags	@""
	.align	4


	//----- nvinfo : EIATTR_CUDA_API_VERSION
	.align		4
        /*0000*/ 	.byte	0x04, 0x37
        /*0002*/ 	.short	(.L_9 - .L_8)
.L_8:
        /*0004*/ 	.word	0x0000007c


	//----- nvinfo : EIATTR_KPARAM_INFO
	.align		4
.L_9:
        /*0008*/ 	.byte	0x04, 0x17
        /*000a*/ 	.short	(.L_11 - .L_10)
.L_10:
        /*000c*/ 	.word	0x00000000
        /*0010*/ 	.short	0x0003
        /*0012*/ 	.short	0x0014
        /*0014*/ 	.byte	0x00, 0xf0, 0x11, 0x00


	//----- nvinfo : EIATTR_KPARAM_INFO
	.align		4
.L_11:
        /*0018*/ 	.byte	0x04, 0x17
        /*001a*/ 	.short	(.L_13 - .L_12)
.L_12:
        /*001c*/ 	.word	0x00000000
        /*0020*/ 	.short	0x0002
        /*0022*/ 	.short	0x0010
        /*0024*/ 	.byte	0x00, 0xf0, 0x11, 0x00


	//----- nvinfo : EIATTR_KPARAM_INFO
	.align		4
.L_13:
        /*0028*/ 	.byte	0x04, 0x17
        /*002a*/ 	.short	(.L_15 - .L_14)
.L_14:
        /*002c*/ 	.word	0x00000000
        /*0030*/ 	.short	0x0001
        /*0032*/ 	.short	0x0008
        /*0034*/ 	.byte	0x00, 0xf4, 0x21, 0x00


	//----- nvinfo : EIATTR_KPARAM_INFO
	.align		4
.L_15:
        /*0038*/ 	.byte	0x04, 0x17
        /*003a*/ 	.short	(.L_17 - .L_16)
.L_16:
        /*003c*/ 	.word	0x00000000
        /*0040*/ 	.short	0x0000
        /*0042*/ 	.short	0x0000
        /*0044*/ 	.byte	0x00, 0xf4, 0x21, 0x00


	//----- nvinfo : EIATTR_SPARSE_MMA_MASK
	.align		4
.L_17:
        /*0048*/ 	.byte	0x03, 0x50
        /*004a*/ 	.short	0x0000


	//----- nvinfo : EIATTR_MAXREG_COUNT
	.align		4
        /*004c*/ 	.byte	0x03, 0x1b
        /*004e*/ 	.short	0x00ff


	//----- nvinfo : EIATTR_COOP_GROUP_MASK_REGIDS
	.align		4
        /*0050*/ 	.byte	0x04, 0x29
        /*0052*/ 	.short	(.L_19 - .L_18)


	//   ....[0]....
.L_18:
        /*0054*/ 	.word	0xffffffff


	//   ....[1]....
        /*0058*/ 	.word	0xffffffff


	//   ....[2]....
        /*005c*/ 	.word	0xffffffff


	//   ....[3]....
        /*0060*/ 	.word	0xffffffff


	//   ....[4]....
        /*0064*/ 	.word	0xffffffff


	//   ....[5]....
        /*0068*/ 	.word	0xffffffff


	//----- nvinfo : EIATTR_COOP_GROUP_INSTR_OFFSETS
	.align		4
.L_19:
        /*006c*/ 	.byte	0x04, 0x28
        /*006e*/ 	.short	(.L_21 - .L_20)


	//   ....[0]....
.L_20:
        /*0070*/ 	.word	0x00000150


	//   ....[1]....
        /*0074*/ 	.word	0x00000170


	//   ....[2]....
        /*0078*/ 	.word	0x000001a0


	//   ....[3]....
        /*007c*/ 	.word	0x000001c0


	//   ....[4]....
        /*0080*/ 	.word	0x000001e0


	//   ....[5]....
        /*0084*/ 	.word	0x00000280


	//----- nvinfo : EIATTR_EXIT_INSTR_OFFSETS
	.align		4
.L_21:
        /*0088*/ 	.byte	0x04, 0x1c
        /*008a*/ 	.short	(.L_23 - .L_22)


	//   ....[0]....
.L_22:
        /*008c*/ 	.word	0x000002c0


	//   ....[1]....
        /*0090*/ 	.word	0x00000310


	//----- nvinfo : EIATTR_REQNTID
	.align		4
.L_23:
        /*0094*/ 	.byte	0x04, 0x10
        /*0096*/ 	.short	(.L_25 - .L_24)
.L_24:
        /*0098*/ 	.word	0x00000040
        /*009c*/ 	.word	0x00000001
        /*00a0*/ 	.word	0x00000001


	//----- nvinfo : EIATTR_CBANK_PARAM_SIZE
	.align		4
.L_25:
        /*00a4*/ 	.byte	0x03, 0x19
        /*00a6*/ 	.short	0x0018


	//----- nvinfo : EIATTR_PARAM_CBANK
	.align		4
        /*00a8*/ 	.byte	0x04, 0x0a
        /*00aa*/ 	.short	(.L_27 - .L_26)
	.align		4
.L_26:
        /*00ac*/ 	.word	index@(.nv.constant0.triton_per_fused_mean_pow_sub_8)
        /*00b0*/ 	.short	0x0210
        /*00b2*/ 	.short	0x0018


	//----- nvinfo : EIATTR_SW_WAR
	.align		4
.L_27:
        /*00b4*/ 	.byte	0x04, 0x36
        /*00b6*/ 	.short	(.L_29 - .L_28)
.L_28:
        /*00b8*/ 	.word	0x00000008
.L_29:


//--------------------- .nv.callgraph             --------------------------
	.section	.nv.callgraph,"",@"SHT_CUDA_CALLGRAPH"
	.align	4
	.sectionentsize	8
	.align		4
        /*0000*/ 	.word	0x00000000
	.align		4
        /*0004*/ 	.word	0xffffffff
	.align		4
        /*0008*/ 	.word	0x00000000
	.align		4
        /*000c*/ 	.word	0xfffffffe
	.align		4
        /*0010*/ 	.word	0x00000000
	.align		4
        /*0014*/ 	.word	0xfffffffd
	.align		4
        /*0018*/ 	.word	0x00000000
	.align		4
        /*001c*/ 	.word	0xfffffffc


//--------------------- .text.triton_per_fused_mean_pow_sub_8 --------------------------
	.section	.text.triton_per_fused_mean_pow_sub_8,"ax",@progbits
	.sectionflags	@"SHF_BARRIERS=1"
	.align	128
        .global         triton_per_fused_mean_pow_sub_8
        .type           triton_per_fused_mean_pow_sub_8,@function
        .size           triton_per_fused_mean_pow_sub_8,(.L_x_1 - triton_per_fused_mean_pow_sub_8)
        .other          triton_per_fused_mean_pow_sub_8,@"STO_CUDA_ENTRY STV_DEFAULT"
triton_per_fused_mean_pow_sub_8:
.text.triton_per_fused_mean_pow_sub_8:
[----:B------:R-:W0:Y:S02]  /*0000*/  LDC R1, c[0x0][0x28] ;  /* 0x00000a00ff017b82 */ /* 0x000e240000000800 */
[----:B------:R-:W1:Y:S01]  /*0010*/  S2R R10, SR_TID.X ;  /* 0x00000000000a7919 */ /* 0x000e620000002100 */
[----:B------:R-:W2:Y:S01]  /*0020*/  LDC.64 R2, c[0x0][0x210] ;  /* 0x00008400ff027b82 */ /* 0x000ea20000000a00 */
[----:B------:R-:W-:Y:S01]  /*0030*/  ULDC.64 UR6, c[0x0][0x208] ;  /* 0x0000820000067ab9 */ /* 0x000fe20000000a00 */
[----:B------:R-:W3:Y:S01]  /*0040*/  S2R R0, SR_CTAID.X ;  /* 0x0000000000007919 */ /* 0x000ee20000002500 */
[----:B-1----:R-:W-:Y:S01]  /*0050*/  IMAD.SHL.U32 R4, R10, 0x40, RZ ;  /* 0x000000400a047824 */ /* 0x002fe200078e00ff */
[----:B---3--:R-:W-:-:S04]  /*0060*/  ISETP.GE.AND P0, PT, R0, 0x40, PT ;  /* 0x000000400000780c */ /* 0x008fc80003f06270 */
[----:B------:R-:W-:Y:S01]  /*0070*/  LOP3.LUT R5, R4, 0xfc0, RZ, 0xc0, !PT ;  /* 0x00000fc004057812 */ /* 0x000fe200078ec0ff */
[----:B------:R-:W-:-:S04]  /*0080*/  IMAD.MOV.U32 R4, RZ, RZ, RZ ;  /* 0x000000ffff047224 */ /* 0x000fc800078e00ff */
[----:B------:R-:W-:-:S04]  /*0090*/  IMAD.IADD R5, R5, 0x1, R0 ;  /* 0x0000000105057824 */ /* 0x000fc800078e0200 */
[----:B--2---:R-:W-:-:S05]  /*00a0*/  IMAD.WIDE R2, R5, 0x4, R2 ;  /* 0x0000000405027825 */ /* 0x004fca00078e0202 */
[----:B------:R1:W2:Y:S01]  /*00b0*/  @!P0 LDG.E R4, desc[UR6][R2.64] ;  /* 0x0000000602048981 */ /* 0x0002a2000c1e1900 */
[----:B------:R-:W3:Y:S01]  /*00c0*/  S2UR UR5, SR_CgaCtaId ;  /* 0x00000000000579c3 */ /* 0x000ee20000008800 */
[----:B------:R-:W-:Y:S01]  /*00d0*/  UMOV UR4, 0x400 ;  /* 0x0000040000047882 */ /* 0x000fe20000000000 */
[----:B------:R-:W-:Y:S02]  /*00e0*/  ISETP.GE.AND P1, PT, R10, 0x2, PT ;  /* 0x000000020a00780c */ /* 0x000fe40003f26270 */
[----:B-1----:R-:W-:-:S04]  /*00f0*/  SHF.R.U32.HI R2, RZ, 0x3, R10 ;  /* 0x00000003ff027819 */ /* 0x002fc8000001160a */
[----:B------:R-:W-:Y:S01]  /*0100*/  LOP3.LUT R2, R2, 0x4, RZ, 0xc0, !PT ;  /* 0x0000000402027812 */ /* 0x000fe200078ec0ff */
[----:B---3--:R-:W-:Y:S01]  /*0110*/  UPRMT UR4, UR5, 0x654, UR4 ;  /* 0x0000065405047896 */ /* 0x008fe20008000004 */
[----:B--2---:R-:W-:-:S04]  /*0120*/  SEL R4, R4, RZ, !P0 ;  /* 0x000000ff04047207 */ /* 0x004fc80004000000 */
[----:B------:R-:W-:Y:S02]  /*0130*/  FSEL R4, R4, RZ, !P0 ;  /* 0x000000ff04047208 */ /* 0x000fe40004000000 */
[----:B------:R-:W-:-:S03]  /*0140*/  LOP3.LUT P0, RZ, R10, 0x1f, RZ, 0xc0, !PT ;  /* 0x0000001f0aff7812 */ /* 0x000fc6000780c0ff */
[----:B------:R-:W1:Y:S02]  /*0150*/  SHFL.BFLY PT, R5, R4, 0x10, 0x1f ;  /* 0x0e001f0004057f89 */ /* 0x000e6400000e0000 */
[----:B-1----:R-:W-:-:S05]  /*0160*/  FADD R5, R4, R5 ;  /* 0x0000000504057221 */ /* 0x002fca0000000000 */
[----:B------:R-:W1:Y:S02]  /*0170*/  SHFL.BFLY PT, R6, R5, 0x8, 0x1f ;  /* 0x0d001f0005067f89 */ /* 0x000e6400000e0000 */
[----:B-1----:R-:W-:Y:S01]  /*0180*/  FADD R6, R5, R6 ;  /* 0x0000000605067221 */ /* 0x002fe20000000000 */
[----:B------:R-:W-:-:S04]  /*0190*/  LOP3.LUT R5, R10, 0x1, RZ, 0xc0, !PT ;  /* 0x000000010a057812 */ /* 0x000fc800078ec0ff */
[----:B------:R-:W1:Y:S02]  /*01a0*/  SHFL.BFLY PT, R7, R6, 0x4, 0x1f ;  /* 0x0c801f0006077f89 */ /* 0x000e6400000e0000 */
[----:B-1----:R-:W-:-:S05]  /*01b0*/  FADD R7, R6, R7 ;  /* 0x0000000706077221 */ /* 0x002fca0000000000 */
[----:B------:R-:W1:Y:S02]  /*01c0*/  SHFL.BFLY PT, R8, R7, 0x2, 0x1f ;  /* 0x0c401f0007087f89 */ /* 0x000e6400000e0000 */
[----:B-1----:R-:W-:-:S05]  /*01d0*/  FADD R8, R7, R8 ;  /* 0x0000000807087221 */ /* 0x002fca0000000000 */
[----:B------:R-:W1:Y:S02]  /*01e0*/  SHFL.BFLY PT, R3, R8, 0x1, 0x1f ;  /* 0x0c201f0008037f89 */ /* 0x000e6400000e0000 */
[----:B-1----:R-:W-:Y:S01]  /*01f0*/  FADD R11, R8, R3 ;  /* 0x00000003080b7221 */ /* 0x002fe20000000000 */
[----:B------:R-:W-:-:S04]  /*0200*/  LEA R3, R10, UR4, 0x2 ;  /* 0x000000040a037c11 */ /* 0x000fc8000f8e10ff */
[----:B------:R-:W-:Y:S01]  /*0210*/  @!P0 STS [R2+UR4], R11 ;  /* 0x0000000b02008988 */ /* 0x000fe20008000804 */
[----:B------:R-:W-:Y:S01]  /*0220*/  BAR.SYNC.DEFER_BLOCKING 0x0 ;  /* 0x0000000000007b1d */ /* 0x000fe20000010000 */
[----:B------:R-:W-:-:S04]  /*0230*/  ISETP.NE.U32.AND P0, PT, R5, 0x1, PT ;  /* 0x000000010500780c */ /* 0x000fc80003f05070 */
[C---:B------:R-:W-:Y:S01]  /*0240*/  ISETP.LT.AND P0, PT, R10.reuse, 0x2, P0 ;  /* 0x000000020a00780c */ /* 0x040fe20000701270 */
[----:B------:R-:W1:Y:S01]  /*0250*/  @!P1 LDS R9, [R3] ;  /* 0x0000000003099984 */ /* 0x000e620000000800 */
[----:B------:R-:W-:-:S04]  /*0260*/  LOP3.LUT P1, RZ, R10, 0x3f, RZ, 0xc0, !PT ;  /* 0x0000003f0aff7812 */ /* 0x000fc8000782c0ff */
[----:B------:R-:W-:Y:S01]  /*0270*/  ISETP.LT.AND P1, PT, R0, 0x40, !P1 ;  /* 0x000000400000780c */ /* 0x000fe20004f21270 */
[----:B-1----:R-:W1:Y:S02]  /*0280*/  SHFL.BFLY PT, R4, R9, 0x1, 0x1f ;  /* 0x0c201f0009047f89 */ /* 0x002e6400000e0000 */
[----:B-1----:R-:W-:-:S05]  /*0290*/  FADD R4, R9, R4 ;  /* 0x0000000409047221 */ /* 0x002fca0000000000 */
[----:B------:R1:W-:Y:S01]  /*02a0*/  @P0 STS [R3], R4 ;  /* 0x0000000403000388 */ /* 0x0003e20000000800 */
[----:B------:R-:W-:Y:S06]  /*02b0*/  BAR.SYNC.DEFER_BLOCKING 0x0 ;  /* 0x0000000000007b1d */ /* 0x000fec0000010000 */
[----:B-1----:R-:W-:Y:S05]  /*02c0*/  @!P1 EXIT ;  /* 0x000000000000994d */ /* 0x002fea0003800000 */
[----:B------:R-:W0:Y:S01]  /*02d0*/  LDS R5, [UR4] ;  /* 0x00000004ff057984 */ /* 0x000e220008000800 */
[----:B------:R-:W1:Y:S02]  /*02e0*/  LDC.64 R2, c[0x0][0x218] ;  /* 0x00008600ff027b82 */ /* 0x000e640000000a00 */
[----:B-1----:R-:W-:-:S05]  /*02f0*/  IMAD.WIDE R2, R0, 0x4, R2 ;  /* 0x0000000400027825 */ /* 0x002fca00078e0202 */
[----:B0-----:R-:W-:Y:S01]  /*0300*/  STG.E desc[UR6][R2.64], R5 ;  /* 0x0000000502007986 */ /* 0x001fe2000c101906 */
[----:B------:R-:W-:Y:S05]  /*0310*/  EXIT ;  /* 0x000000000000794d */ /* 0x000fea0003800000 */
.L_x_0:
[----:B------:R-:W-:-:S00]  /*0320*/  BRA `(.L_x_0) ;  /* 0xfffffffc00fc7947 */ /* 0x000fc0000383ffff */
[----:B------:R-:W-:-:S00]  /*0330*/  NOP ;  /* 0x0000000000007918 */ /* 0x000fc00000000000 */
        /* <DEDUP_REMOVED lines=12> */
.L_x_1:


//--------------------- .nv.shared.triton_per_fused_mean_pow_sub_8 --------------------------
	.section	.nv.shared.triton_per_fused_mean_pow_sub_8,"aw",@nobits
	.sectionflags	@""
	.align	16
	.zero		1024


//--------------------- .nv.constant0.triton_per_fused_mean_pow_sub_8 --------------------------
	.section	.nv.constant0.triton_per_fused_mean_pow_sub_8,"a",@progbits
	.sectionflags	@""
	.align	4
.nv.constant0.triton_per_fused_mean_pow_sub_8:
	.zero		552
